//
// Generated by NVIDIA NVVM Compiler
//
// Compiler Build ID: CL-36424714
// Cuda compilation tools, release 13.0, V13.0.88
// Based on NVVM 20.0.0
//

.version 9.0
.target sm_100
.address_size 64

	// .globl	_Z10test_shmemIiEvPT_
// _ZZ10test_shmemIiEvPT_E4smem has been demoted
// _ZZ10test_shmemIdEvPT_E4smem has been demoted

.visible .entry _Z10test_shmemIiEvPT_(
	.param .u64 .ptr .align 1 _Z10test_shmemIiEvPT__param_0
)
{
	.reg .pred 	%p<2>;
	.reg .b32 	%r<41>;
	.reg .b64 	%rd<5>;
	// demoted variable
	.shared .align 4 .b8 _ZZ10test_shmemIiEvPT_E4smem[4096];
	ld.param.u64 	%rd1, [_Z10test_shmemIiEvPT__param_0];
	mov.u32 	%r1, %tid.x;
	shl.b32 	%r22, %r1, 2;
	mov.u32 	%r23, _ZZ10test_shmemIiEvPT_E4smem;
	add.s32 	%r2, %r23, %r22;
	mov.b32 	%r40, 0;
	st.shared.u32 	[%r2], %r40;
	mov.u32 	%r3, %ntid.x;
	shl.b32 	%r24, %r3, 2;
	add.s32 	%r4, %r2, %r24;
	add.s32 	%r5, %r4, %r24;
	ld.shared.u32 	%r25, [%r4];
	ld.shared.u32 	%r26, [%r5];
	add.s32 	%r6, %r5, %r24;
	ld.shared.u32 	%r39, [%r6];
	add.s32 	%r38, %r26, 4;
	add.s32 	%r37, %r25, 3;
	mov.b32 	%r36, 3;
$L__BB0_1:
	st.shared.u32 	[%r5], %r39;
	add.s32 	%r27, %r38, -3;
	st.shared.u32 	[%r6], %r27;
	st.shared.u32 	[%r5], %r27;
	add.s32 	%r28, %r36, 3;
	st.shared.u32 	[%r6], %r36;
	st.shared.u32 	[%r5], %r36;
	add.s32 	%r29, %r37, 3;
	st.shared.u32 	[%r6], %r37;
	st.shared.u32 	[%r5], %r37;
	add.s32 	%r30, %r39, 3;
	st.shared.u32 	[%r6], %r30;
	st.shared.u32 	[%r5], %r30;
	add.s32 	%r31, %r38, 2;
	st.shared.u32 	[%r6], %r38;
	st.shared.u32 	[%r5], %r38;
	st.shared.u32 	[%r6], %r28;
	st.shared.u32 	[%r5], %r28;
	st.shared.u32 	[%r6], %r29;
	st.shared.u32 	[%r5], %r29;
	add.s32 	%r39, %r39, 6;
	st.shared.u32 	[%r6], %r39;
	st.shared.u32 	[%r5], %r31;
	add.s32 	%r40, %r40, 8;
	add.s32 	%r38, %r38, 6;
	add.s32 	%r37, %r37, 6;
	add.s32 	%r36, %r36, 6;
	setp.ne.s32 	%p1, %r40, 4096;
	@%p1 bra 	$L__BB0_1;
	add.s32 	%r32, %r36, -3;
	st.shared.u32 	[%r2], %r32;
	add.s32 	%r33, %r37, -3;
	st.shared.u32 	[%r4], %r33;
	cvta.to.global.u64 	%rd2, %rd1;
	mov.u32 	%r34, %ctaid.x;
	mad.lo.s32 	%r35, %r34, %r3, %r1;
	mul.wide.u32 	%rd3, %r35, 4;
	add.s64 	%rd4, %rd2, %rd3;
	st.global.u32 	[%rd4], %r32;
	ret;

}
	// .globl	_Z10test_shmemIdEvPT_
.visible .entry _Z10test_shmemIdEvPT_(
	.param .u64 .ptr .align 1 _Z10test_shmemIdEvPT__param_0
)
{
	.reg .pred 	%p<2>;
	.reg .b32 	%r<16>;
	.reg .b64 	%rd<6>;
	.reg .b64 	%fd<37>;
	// demoted variable
	.shared .align 8 .b8 _ZZ10test_shmemIdEvPT_E4smem[8192];
	ld.param.u64 	%rd1, [_Z10test_shmemIdEvPT__param_0];
	mov.u32 	%r1, %tid.x;
	shl.b32 	%r10, %r1, 3;
	mov.u32 	%r11, _ZZ10test_shmemIdEvPT_E4smem;
	add.s32 	%r2, %r11, %r10;
	mov.b64 	%rd2, 0;
	st.shared.u64 	[%r2], %rd2;
	mov.u32 	%r3, %ntid.x;
	shl.b32 	%r12, %r3, 3;
	add.s32 	%r4, %r2, %r12;
	add.s32 	%r5, %r4, %r12;
	ld.shared.f64 	%fd35, [%r4];
	ld.shared.f64 	%fd34, [%r5];
	add.s32 	%r6, %r5, %r12;
	ld.shared.f64 	%fd33, [%r6];
	mov.b32 	%r15, 0;
	mov.f64 	%fd36, 0d0000000000000000;
$L__BB1_1:
	add.f64 	%fd13, %fd36, 0d3FF0000000000000;
	st.shared.f64 	[%r5], %fd33;
	add.f64 	%fd14, %fd34, 0d3FF0000000000000;
	st.shared.f64 	[%r6], %fd14;
	add.f64 	%fd15, %fd13, 0d3FF0000000000000;
	add.f64 	%fd16, %fd35, 0d3FF0000000000000;
	st.shared.f64 	[%r5], %fd14;
	add.f64 	%fd17, %fd15, 0d3FF0000000000000;
	st.shared.f64 	[%r6], %fd17;
	add.f64 	%fd18, %fd16, 0d3FF0000000000000;
	add.f64 	%fd19, %fd33, 0d3FF0000000000000;
	st.shared.f64 	[%r5], %fd17;
	add.f64 	%fd20, %fd18, 0d3FF0000000000000;
	st.shared.f64 	[%r6], %fd20;
	add.f64 	%fd21, %fd19, 0d3FF0000000000000;
	add.f64 	%fd22, %fd14, 0d3FF0000000000000;
	st.shared.f64 	[%r5], %fd20;
	add.f64 	%fd23, %fd21, 0d3FF0000000000000;
	st.shared.f64 	[%r6], %fd23;
	add.f64 	%fd24, %fd22, 0d3FF0000000000000;
	add.f64 	%fd25, %fd17, 0d3FF0000000000000;
	st.shared.f64 	[%r5], %fd23;
	add.f64 	%fd26, %fd24, 0d3FF0000000000000;
	st.shared.f64 	[%r6], %fd26;
	add.f64 	%fd27, %fd25, 0d3FF0000000000000;
	add.f64 	%fd28, %fd20, 0d3FF0000000000000;
	st.shared.f64 	[%r5], %fd26;
	add.f64 	%fd36, %fd27, 0d3FF0000000000000;
	st.shared.f64 	[%r6], %fd36;
	add.f64 	%fd29, %fd28, 0d3FF0000000000000;
	add.f64 	%fd30, %fd23, 0d3FF0000000000000;
	st.shared.f64 	[%r5], %fd36;
	add.f64 	%fd35, %fd29, 0d3FF0000000000000;
	st.shared.f64 	[%r6], %fd35;
	add.f64 	%fd31, %fd30, 0d3FF0000000000000;
	add.f64 	%fd32, %fd26, 0d3FF0000000000000;
	st.shared.f64 	[%r5], %fd35;
	add.f64 	%fd33, %fd31, 0d3FF0000000000000;
	st.shared.f64 	[%r6], %fd33;
	add.f64 	%fd34, %fd32, 0d3FF0000000000000;
	st.shared.f64 	[%r5], %fd34;
	add.s32 	%r15, %r15, 8;
	setp.ne.s32 	%p1, %r15, 4096;
	@%p1 bra 	$L__BB1_1;
	st.shared.f64 	[%r2], %fd36;
	st.shared.f64 	[%r4], %fd35;
	cvta.to.global.u64 	%rd3, %rd1;
	mov.u32 	%r13, %ctaid.x;
	mad.lo.s32 	%r14, %r13, %r3, %r1;
	mul.wide.u32 	%rd4, %r14, 8;
	add.s64 	%rd5, %rd3, %rd4;
	st.global.f64 	[%rd5], %fd36;
	ret;

}


// ===== COMPILED SASS (sm_100) =====

	.target	sm_100

	.elftype	@"ET_EXEC"


//--------------------- .note.nv.tkinfo           --------------------------
	.section	.note.nv.tkinfo,"",@"SHT_NOTE"
	.sectionflags	@"SHF_NOTE_NV_TKINFO"
	.tkinfo
        /*0018*/ 	.word	0x00000002
        /*0030*/ 	.string	""
        /*0030*/ 	.string	"ptxas"
        /*0030*/ 	.string	"Cuda compilation tools, release 13.0, V13.0.88"
        /*0030*/ 	.string	"Build cuda_13.0.r13.0/compiler.36424714_0"
        /*0030*/ 	.string	"-arch sm_100 -m 64 "



//--------------------- .note.nv.cuinfo           --------------------------
	.section	.note.nv.cuinfo,"",@"SHT_NOTE"
	.sectionflags	@"SHF_NOTE_NV_CUINFO"
        /*0018*/ 	.short	0x0002
        /*001a*/ 	.short	0x0064
        /*001c*/ 	.short	0x0082
	.zero		2


//--------------------- .nv.info                  --------------------------
	.section	.nv.info,"",@"SHT_CUDA_INFO"
	.align	4


	//----- nvinfo : EIATTR_REGCOUNT
	.align		4
        /*0000*/ 	.byte	0x04, 0x2f
        /*0002*/ 	.short	(.L_1 - .L_0)
	.align		4
.L_0:
        /*0004*/ 	.word	index@(_Z10test_shmemIiEvPT_)
        /*0008*/ 	.word	0x00000020


	//----- nvinfo : EIATTR_FRAME_SIZE
	.align		4
.L_1:
        /*000c*/ 	.byte	0x04, 0x11
        /*000e*/ 	.short	(.L_3 - .L_2)
	.align		4
.L_2:
        /*0010*/ 	.word	index@(_Z10test_shmemIiEvPT_)
        /*0014*/ 	.word	0x00000000


	//----- nvinfo : EIATTR_REGCOUNT
	.align		4
.L_3:
        /*0018*/ 	.byte	0x04, 0x2f
        /*001a*/ 	.short	(.L_5 - .L_4)
	.align		4
.L_4:
        /*001c*/ 	.word	index@(_Z10test_shmemIdEvPT_)
        /*0020*/ 	.word	0x00000020


	//----- nvinfo : EIATTR_FRAME_SIZE
	.align		4
.L_5:
        /*0024*/ 	.byte	0x04, 0x11
        /*0026*/ 	.short	(.L_7 - .L_6)
	.align		4
.L_6:
        /*0028*/ 	.word	index@(_Z10test_shmemIdEvPT_)
        /*002c*/ 	.word	0x00000000


	//----- nvinfo : EIATTR_MIN_STACK_SIZE
	.align		4
.L_7:
        /*0030*/ 	.byte	0x04, 0x12
        /*0032*/ 	.short	(.L_9 - .L_8)
	.align		4
.L_8:
        /*0034*/ 	.word	index@(_Z10test_shmemIdEvPT_)
        /*0038*/ 	.word	0x00000000


	//----- nvinfo : EIATTR_MIN_STACK_SIZE
	.align		4
.L_9:
        /*003c*/ 	.byte	0x04, 0x12
        /*003e*/ 	.short	(.L_11 - .L_10)
	.align		4
.L_10:
        /*0040*/ 	.word	index@(_Z10test_shmemIiEvPT_)
        /*0044*/ 	.word	0x00000000
.L_11:


//--------------------- .nv.compat                --------------------------
	.section	.nv.compat,"",@"SHT_CUDA_COMPAT_INFO"
	.align	4
        /*0000*/ 	.byte	0x02, 0x09, 0x00, 0x00, 0x02, 0x02, 0x01, 0x00, 0x02, 0x05, 0x05, 0x00, 0x03, 0x07, 0x01, 0x01
        /*0010*/ 	.byte	0x02, 0x03, 0x00, 0x00, 0x02, 0x06, 0x01, 0x00, 0x04, 0x0b, 0x08, 0x00, 0x01, 0x00, 0x00, 0x00
        /*0020*/ 	.byte	0x00, 0x00, 0x00, 0x00


//--------------------- .nv.info._Z10test_shmemIdEvPT_ --------------------------
	.section	.nv.info._Z10test_shmemIdEvPT_,"",@"SHT_CUDA_INFO"
	.sectionflags	@""
	.align	4


	//----- nvinfo : EIATTR_CUDA_API_VERSION
	.align		4
        /*0000*/ 	.byte	0x04, 0x37
        /*0002*/ 	.short	(.L_13 - .L_12)
.L_12:
        /*0004*/ 	.word	0x00000082


	//----- nvinfo : EIATTR_KPARAM_INFO
	.align		4
.L_13:
        /*0008*/ 	.byte	0x04, 0x17
        /*000a*/ 	.short	(.L_15 - .L_14)
.L_14:
        /*000c*/ 	.word	0x00000000
        /*0010*/ 	.short	0x0000
        /*0012*/ 	.short	0x0000
        /*0014*/ 	.byte	0x00, 0xf5, 0x21, 0x00


	//----- nvinfo : EIATTR_SPARSE_MMA_MASK
	.align		4
.L_15:
        /*0018*/ 	.byte	0x03, 0x50
        /*001a*/ 	.short	0x0000


	//----- nvinfo : EIATTR_MAXREG_COUNT
	.align		4
        /*001c*/ 	.byte	0x03, 0x1b
        /*001e*/ 	.short	0x00ff


	//----- nvinfo : EIATTR_MERCURY_ISA_VERSION
	.align		4
        /*0020*/ 	.byte	0x03, 0x5f
        /*0022*/ 	.short	0x0101


	//----- nvinfo : EIATTR_VRC_CTA_INIT_COUNT
	.align		4
        /*0024*/ 	.byte	0x02, 0x4a
	.zero		1
	.zero		1


	//----- nvinfo : EIATTR_EXIT_INSTR_OFFSETS
	.align		4
        /*0028*/ 	.byte	0x04, 0x1c
        /*002a*/ 	.short	(.L_17 - .L_16)


	//   ....[0]....
.L_16:
        /*002c*/ 	.word	0x00001630


	//----- nvinfo : EIATTR_CBANK_PARAM_SIZE
	.align		4
.L_17:
        /*0030*/ 	.byte	0x03, 0x19
        /*0032*/ 	.short	0x0008


	//----- nvinfo : EIATTR_PARAM_CBANK
	.align		4
        /*0034*/ 	.byte	0x04, 0x0a
        /*0036*/ 	.short	(.L_19 - .L_18)
	.align		4
.L_18:
        /*0038*/ 	.word	index@(.nv.constant0._Z10test_shmemIdEvPT_)
        /*003c*/ 	.short	0x0380
        /*003e*/ 	.short	0x0008


	//----- nvinfo : EIATTR_SW_WAR
	.align		4
.L_19:
        /*0040*/ 	.byte	0x04, 0x36
        /*0042*/ 	.short	(.L_21 - .L_20)
.L_20:
        /*0044*/ 	.word	0x00000008
.L_21:


//--------------------- .nv.info._Z10test_shmemIiEvPT_ --------------------------
	.section	.nv.info._Z10test_shmemIiEvPT_,"",@"SHT_CUDA_INFO"
	.sectionflags	@""
	.align	4


	//----- nvinfo : EIATTR_CUDA_API_VERSION
	.align		4
        /*0000*/ 	.byte	0x04, 0x37
        /*0002*/ 	.short	(.L_23 - .L_22)
.L_22:
        /*0004*/ 	.word	0x00000082


	//----- nvinfo : EIATTR_KPARAM_INFO
	.align		4
.L_23:
        /*0008*/ 	.byte	0x04, 0x17
        /*000a*/ 	.short	(.L_25 - .L_24)
.L_24:
        /*000c*/ 	.word	0x00000000
        /*0010*/ 	.short	0x0000
        /*0012*/ 	.short	0x0000
        /*0014*/ 	.byte	0x00, 0xf5, 0x21, 0x00


	//----- nvinfo : EIATTR_SPARSE_MMA_MASK
	.align		4
.L_25:
        /*0018*/ 	.byte	0x03, 0x50
        /*001a*/ 	.short	0x0000


	//----- nvinfo : EIATTR_MAXREG_COUNT
	.align		4
        /*001c*/ 	.byte	0x03, 0x1b
        /*001e*/ 	.short	0x00ff


	//----- nvinfo : EIATTR_MERCURY_ISA_VERSION
	.align		4
        /*0020*/ 	.byte	0x03, 0x5f
        /*0022*/ 	.short	0x0101


	//----- nvinfo : EIATTR_VRC_CTA_INIT_COUNT
	.align		4
        /*0024*/ 	.byte	0x02, 0x4a
	.zero		1
	.zero		1


	//----- nvinfo : EIATTR_EXIT_INSTR_OFFSETS
	.align		4
        /*0028*/ 	.byte	0x04, 0x1c
        /*002a*/ 	.short	(.L_27 - .L_26)


	//   ....[0]....
.L_26:
        /*002c*/ 	.word	0x00001570


	//----- nvinfo : EIATTR_CBANK_PARAM_SIZE
	.align		4
.L_27:
        /*0030*/ 	.byte	0x03, 0x19
        /*0032*/ 	.short	0x0008


	//----- nvinfo : EIATTR_PARAM_CBANK
	.align		4
        /*0034*/ 	.byte	0x04, 0x0a
        /*0036*/ 	.short	(.L_29 - .L_28)
	.align		4
.L_28:
        /*0038*/ 	.word	index@(.nv.constant0._Z10test_shmemIiEvPT_)
        /*003c*/ 	.short	0x0380
        /*003e*/ 	.short	0x0008


	//----- nvinfo : EIATTR_SW_WAR
	.align		4
.L_29:
        /*0040*/ 	.byte	0x04, 0x36
        /*0042*/ 	.short	(.L_31 - .L_30)
.L_30:
        /*0044*/ 	.word	0x00000008
.L_31:


//--------------------- .nv.callgraph             --------------------------
	.section	.nv.callgraph,"",@"SHT_CUDA_CALLGRAPH"
	.align	4
	.sectionentsize	8
	.align		4
        /*0000*/ 	.word	0x00000000
	.align		4
        /*0004*/ 	.word	0xffffffff
	.align		4
        /*0008*/ 	.word	0x00000000
	.align		4
        /*000c*/ 	.word	0xfffffffe
	.align		4
        /*0010*/ 	.word	0x00000000
	.align		4
        /*0014*/ 	.word	0xfffffffd
	.align		4
        /*0018*/ 	.word	0x00000000
	.align		4
        /*001c*/ 	.word	0xfffffffc


//--------------------- .text._Z10test_shmemIdEvPT_ --------------------------
	.section	.text._Z10test_shmemIdEvPT_,"ax",@progbits
	.align	128
        .global         _Z10test_shmemIdEvPT_
        .type           _Z10test_shmemIdEvPT_,@function
        .size           _Z10test_shmemIdEvPT_,(.L_x_4 - _Z10test_shmemIdEvPT_)
        .other          _Z10test_shmemIdEvPT_,@"STO_CUDA_ENTRY STV_DEFAULT"
_Z10test_shmemIdEvPT_:
.text._Z10test_shmemIdEvPT_:
[----:B------:R-:W-:Y:S01]  /*0000*/  LDC R1, c[0x0][0x37c] ;  /* 0x0000df00ff017b82 */ /* 0x000fe20000000800 */
[----:B------:R-:W0:Y:S07]  /*0010*/  S2R R0, SR_TID.X ;  /* 0x0000000000007919 */ /* 0x000e2e0000002100 */
[----:B------:R-:W1:Y:S01]  /*0020*/  S2UR UR5, SR_CgaCtaId ;  /* 0x00000000000579c3 */ /* 0x000e620000008800 */
[----:B------:R-:W-:Y:S01]  /*0030*/  UMOV UR4, 0x400 ;  /* 0x0000040000047882 */ /* 0x000fe20000000000 */
[----:B------:R-:W-:Y:S01]  /*0040*/  CS2R R12, SRZ ;  /* 0x00000000000c7805 */ /* 0x000fe2000001ff00 */
[----:B------:R-:W2:Y:S05]  /*0050*/  LDCU.64 UR6, c[0x0][0x358] ;  /* 0x00006b00ff0677ac */ /* 0x000eaa0008000a00 */
[----:B------:R-:W3:Y:S01]  /*0060*/  LDC R3, c[0x0][0x360] ;  /* 0x0000d800ff037b82 */ /* 0x000ee20000000800 */
[----:B-1----:R-:W-:-:S06]  /*0070*/  ULEA UR4, UR5, UR4, 0x18 ;  /* 0x0000000405047291 */ /* 0x002fcc000f8ec0ff */
[----:B0-----:R-:W-:Y:S01]  /*0080*/  LEA R2, R0, UR4, 0x3 ;  /* 0x0000000400027c11 */ /* 0x001fe2000f8e18ff */
[----:B------:R-:W-:-:S03]  /*0090*/  UMOV UR4, URZ ;  /* 0x000000ff00047c82 */ /* 0x000fc60008000000 */
[C---:B---3--:R-:W-:Y:S01]  /*00a0*/  LEA R4, R3.reuse, R2, 0x3 ;  /* 0x0000000203047211 */ /* 0x048fe200078e18ff */
[----:B------:R0:W-:Y:S03]  /*00b0*/  STS.64 [R2], RZ ;  /* 0x000000ff02007388 */ /* 0x0001e60000000a00 */
[C---:B------:R-:W-:Y:S01]  /*00c0*/  LEA R6, R3.reuse, R4, 0x3 ;  /* 0x0000000403067211 */ /* 0x040fe200078e18ff */
[----:B------:R0:W1:Y:S03]  /*00d0*/  LDS.64 R22, [R4] ;  /* 0x0000000004167984 */ /* 0x0000660000000a00 */
[----:B------:R-:W-:Y:S01]  /*00e0*/  LEA R5, R3, R6, 0x3 ;  /* 0x0000000603057211 */ /* 0x000fe200078e18ff */
[----:B------:R0:W3:Y:S04]  /*00f0*/  LDS.64 R20, [R6] ;  /* 0x0000000006147984 */ /* 0x0000e80000000a00 */
[----:B--2---:R0:W4:Y:S02]  /*0100*/  LDS.64 R8, [R5] ;  /* 0x0000000005087984 */ /* 0x0041240000000a00 */
.L_x_0:
[----:B-----5:R-:W-:Y:S01]  /*0110*/  DADD R12, R12, 1 ;  /* 0x3ff000000c0c7429 */ /* 0x020fe20000000000 */
[----:B----4-:R2:W-:Y:S01]  /*0120*/  STS.64 [R6], R8 ;  /* 0x0000000806007388 */ /* 0x0105e20000000a00 */
[----:B-1----:R-:W-:Y:S01]  /*0130*/  DADD R22, R22, 1 ;  /* 0x3ff0000016167429 */ /* 0x002fe20000000000 */
[----:B------:R-:W-:Y:S01]  /*0140*/  UIADD3 UR4, UPT, UPT, UR4, 0x40, URZ ;  /* 0x0000004004047890 */ /* 0x000fe2000fffe0ff */
[----:B------:R-:W-:Y:S02]  /*0150*/  DADD R14, R8, 1 ;  /* 0x3ff00000080e7429 */ /* 0x000fe40000000000 */
[----:B---3--:R-:W-:Y:S01]  /*0160*/  DADD R20, R20, 1 ;  /* 0x3ff0000014147429 */ /* 0x008fe20000000000 */
[----:B------:R-:W-:Y:S01]  /*0170*/  UISETP.NE.AND UP0, UPT, UR4, 0x1000, UPT ;  /* 0x000010000400788c */ /* 0x000fe2000bf05270 */
[----:B------:R-:W-:Y:S02]  /*0180*/  DADD R10, R12, 1 ;  /* 0x3ff000000c0a7429 */ /* 0x000fe40000000000 */
[----:B------:R-:W-:-:S02]  /*0190*/  DADD R16, R22, 1 ;  /* 0x3ff0000016107429 */ /* 0x000fc40000000000 */
[----:B------:R-:W-:Y:S01]  /*01a0*/  DADD R14, R14, 1 ;  /* 0x3ff000000e0e7429 */ /* 0x000fe20000000000 */
[----:B------:R-:W-:Y:S01]  /*01b0*/  STS.64 [R5], R20 ;  /* 0x0000001405007388 */ /* 0x000fe20000000a00 */
[----:B------:R-:W-:Y:S02]  /*01c0*/  DADD R24, R20, 1 ;  /* 0x3ff0000014187429 */ /* 0x000fe40000000000 */
[----:B------:R-:W-:Y:S01]  /*01d0*/  DADD R10, R10, 1 ;  /* 0x3ff000000a0a7429 */ /* 0x000fe20000000000 */
[----:B------:R1:W-:Y:S01]  /*01e0*/  STS.64 [R6], R20 ;  /* 0x0000001406007388 */ /* 0x0003e20000000a00 */
[----:B------:R-:W-:Y:S02]  /*01f0*/  DADD R16, R16, 1 ;  /* 0x3ff0000010107429 */ /* 0x000fe40000000000 */
[----:B------:R-:W-:Y:S02]  /*0200*/  DADD R22, R14, 1 ;  /* 0x3ff000000e167429 */ /* 0x000fe40000000000 */
[----:B------:R-:W-:Y:S01]  /*0210*/  DADD R24, R24, 1 ;  /* 0x3ff0000018187429 */ /* 0x000fe20000000000 */
[----:B------:R-:W-:Y:S01]  /*0220*/  STS.64 [R5], R10 ;  /* 0x0000000a05007388 */ /* 0x000fe20000000a00 */
[----:B------:R-:W-:-:S02]  /*0230*/  DADD R18, R10, 1 ;  /* 0x3ff000000a127429 */ /* 0x000fc40000000000 */
[----:B------:R-:W-:Y:S01]  /*0240*/  DADD R26, R16, 1 ;  /* 0x3ff00000101a7429 */ /* 0x000fe20000000000 */
[----:B------:R3:W-:Y:S01]  /*0250*/  STS.64 [R6], R10 ;  /* 0x0000000a06007388 */ /* 0x0007e20000000a00 */
[----:B------:R-:W-:Y:S02]  /*0260*/  DADD R12, R22, 1 ;  /* 0x3ff00000160c7429 */ /* 0x000fe40000000000 */
[----:B------:R-:W-:Y:S01]  /*0270*/  DADD R24, R24, 1 ;  /* 0x3ff0000018187429 */ /* 0x000fe20000000000 */
[----:B------:R-:W-:Y:S01]  /*0280*/  STS.64 [R5], R16 ;  /* 0x0000001005007388 */ /* 0x000fe20000000a00 */
[----:B------:R-:W-:Y:S02]  /*0290*/  DADD R18, R18, 1 ;  /* 0x3ff0000012127429 */ /* 0x000fe40000000000 */
[----:B------:R-:W-:Y:S01]  /*02a0*/  DADD R26, R26, 1 ;  /* 0x3ff000001a1a7429 */ /* 0x000fe20000000000 */
[----:B------:R4:W-:Y:S01]  /*02b0*/  STS.64 [R6], R16 ;  /* 0x0000001006007388 */ /* 0x0009e20000000a00 */
[----:B------:R-:W-:-:S02]  /*02c0*/  DADD R12, R12, 1 ;  /* 0x3ff000000c0c7429 */ /* 0x000fc40000000000 */
[----:B------:R-:W-:Y:S01]  /*02d0*/  DADD R28, R24, 1 ;  /* 0x3ff00000181c7429 */ /* 0x000fe20000000000 */
[----:B------:R-:W-:Y:S01]  /*02e0*/  STS.64 [R5], R22 ;  /* 0x0000001605007388 */ /* 0x000fe20000000a00 */
[----:B------:R-:W-:Y:S02]  /*02f0*/  DADD R18, R18, 1 ;  /* 0x3ff0000012127429 */ /* 0x000fe40000000000 */
[----:B------:R-:W-:Y:S01]  /*0300*/  DADD R26, R26, 1 ;  /* 0x3ff000001a1a7429 */ /* 0x000fe20000000000 */
[----:B------:R5:W-:Y:S01]  /*0310*/  STS.64 [R6], R22 ;  /* 0x0000001606007388 */ /* 0x000be20000000a00 */
[----:B------:R-:W-:Y:S02]  /*0320*/  DADD R12, R12, 1 ;  /* 0x3ff000000c0c7429 */ /* 0x000fe40000000000 */
[----:B------:R-:W-:Y:S01]  /*0330*/  DADD R28, R28, 1 ;  /* 0x3ff000001c1c7429 */ /* 0x000fe20000000000 */
[----:B------:R-:W-:Y:S01]  /*0340*/  STS.64 [R5], R24 ;  /* 0x0000001805007388 */ /* 0x000fe20000000a00 */
[----:B--2---:R-:W-:-:S02]  /*0350*/  DADD R8, R18, 1 ;  /* 0x3ff0000012087429 */ /* 0x004fc40000000000 */
[----:B------:R-:W-:Y:S01]  /*0360*/  DADD R14, R26, 1 ;  /* 0x3ff000001a0e7429 */ /* 0x000fe20000000000 */
[----:B------:R2:W-:Y:S01]  /*0370*/  STS.64 [R6], R24 ;  /* 0x0000001806007388 */ /* 0x0005e20000000a00 */
[----:B-1----:R-:W-:Y:S02]  /*0380*/  DADD R20, R12, 1 ;  /* 0x3ff000000c147429 */ /* 0x002fe40000000000 */
[----:B---3--:R-:W-:Y:S01]  /*0390*/  DADD R10, R28, 1 ;  /* 0x3ff000001c0a7429 */ /* 0x008fe20000000000 */
[----:B------:R-:W-:Y:S01]  /*03a0*/  STS.64 [R5], R18 ;  /* 0x0000001205007388 */ /* 0x000fe20000000a00 */
[----:B------:R-:W-:Y:S02]  /*03b0*/  DADD R8, R8, 1 ;  /* 0x3ff0000008087429 */ /* 0x000fe40000000000 */
[----:B------:R-:W-:Y:S01]  /*03c0*/  DADD R14, R14, 1 ;  /* 0x3ff000000e0e7429 */ /* 0x000fe20000000000 */
[----:B------:R1:W-:Y:S01]  /*03d0*/  STS.64 [R6], R18 ;  /* 0x0000001206007388 */ /* 0x0003e20000000a00 */
[----:B------:R-:W-:-:S02]  /*03e0*/  DADD R20, R20, 1 ;  /* 0x3ff0000014147429 */ /* 0x000fc40000000000 */
[----:B----4-:R-:W-:Y:S01]  /*03f0*/  DADD R16, R10, 1 ;  /* 0x3ff000000a107429 */ /* 0x010fe20000000000 */
[----:B------:R-:W-:Y:S01]  /*0400*/  STS.64 [R5], R26 ;  /* 0x0000001a05007388 */ /* 0x000fe20000000a00 */
[----:B------:R-:W-:Y:S02]  /*0410*/  DADD R8, R8, 1 ;  /* 0x3ff0000008087429 */ /* 0x000fe40000000000 */
[----:B------:R-:W-:Y:S01]  /*0420*/  DADD R14, R14, 1 ;  /* 0x3ff000000e0e7429 */ /* 0x000fe20000000000 */
[----:B------:R3:W-:Y:S01]  /*0430*/  STS.64 [R6], R26 ;  /* 0x0000001a06007388 */ /* 0x0007e20000000a00 */
[----:B------:R-:W-:Y:S02]  /*0440*/  DADD R20, R20, 1 ;  /* 0x3ff0000014147429 */ /* 0x000fe40000000000 */
[----:B------:R-:W-:Y:S01]  /*0450*/  DADD R16, R16, 1 ;  /* 0x3ff0000010107429 */ /* 0x000fe20000000000 */
[----:B------:R-:W-:Y:S01]  /*0460*/  STS.64 [R5], R12 ;  /* 0x0000000c05007388 */ /* 0x000fe20000000a00 */
[----:B-----5:R-:W-:-:S02]  /*0470*/  DADD R22, R8, 1 ;  /* 0x3ff0000008167429 */ /* 0x020fc40000000000 */
[----:B--2---:R-:W-:Y:S01]  /*0480*/  DADD R24, R14, 1 ;  /* 0x3ff000000e187429 */ /* 0x004fe20000000000 */
[----:B------:R2:W-:Y:S01]  /*0490*/  STS.64 [R6], R28 ;  /* 0x0000001c06007388 */ /* 0x0005e20000000a00 */
[----:B-1----:R-:W-:Y:S02]  /*04a0*/  DADD R18, R20, 1 ;  /* 0x3ff0000014127429 */ /* 0x002fe40000000000 */
[----:B------:R-:W-:Y:S01]  /*04b0*/  DADD R16, R16, 1 ;  /* 0x3ff0000010107429 */ /* 0x000fe20000000000 */
[----:B------:R-:W-:Y:S01]  /*04c0*/  STS.64 [R6], R12 ;  /* 0x0000000c06007388 */ /* 0x000fe20000000a00 */
[----:B------:R-:W-:Y:S02]  /*04d0*/  DADD R22, R22, 1 ;  /* 0x3ff0000016167429 */ /* 0x000fe40000000000 */
[----:B------:R-:W-:Y:S01]  /*04e0*/  DADD R24, R24, 1 ;  /* 0x3ff0000018187429 */ /* 0x000fe20000000000 */
[----:B------:R-:W-:Y:S01]  /*04f0*/  STS.64 [R5], R10 ;  /* 0x0000000a05007388 */ /* 0x000fe20000000a00 */
[----:B------:R-:W-:-:S02]  /*0500*/  DADD R18, R18, 1 ;  /* 0x3ff0000012127429 */ /* 0x000fc40000000000 */
[----:B---3--:R-:W-:Y:S01]  /*0510*/  DADD R26, R16, 1 ;  /* 0x3ff00000101a7429 */ /* 0x008fe20000000000 */
[----:B------:R1:W-:Y:S01]  /*0520*/  STS.64 [R6], R10 ;  /* 0x0000000a06007388 */ /* 0x0003e20000000a00 */
[----:B------:R-:W-:Y:S02]  /*0530*/  DADD R22, R22, 1 ;  /* 0x3ff0000016167429 */ /* 0x000fe40000000000 */
[----:B------:R-:W-:Y:S01]  /*0540*/  DADD R24, R24, 1 ;  /* 0x3ff0000018187429 */ /* 0x000fe20000000000 */
[----:B------:R-:W-:Y:S01]  /*0550*/  STS.64 [R5], R8 ;  /* 0x0000000805007388 */ /* 0x000fe20000000a00 */
[----:B------:R-:W-:Y:S02]  /*0560*/  DADD R18, R18, 1 ;  /* 0x3ff0000012127429 */ /* 0x000fe40000000000 */
[----:B------:R-:W-:Y:S01]  /*0570*/  DADD R26, R26, 1 ;  /* 0x3ff000001a1a7429 */ /* 0x000fe20000000000 */
[----:B------:R3:W-:Y:S03]  /*0580*/  STS.64 [R6], R8 ;  /* 0x0000000806007388 */ /* 0x0007e60000000a00 */
[----:B--2---:R-:W-:Y:S01]  /*0590*/  DADD R28, R24, 1 ;  /* 0x3ff00000181c7429 */ /* 0x004fe20000000000 */
[----:B------:R-:W-:Y:S01]  /*05a0*/  STS.64 [R5], R14 ;  /* 0x0000000e05007388 */ /* 0x000fe20000000a00 */
[----:B-1----:R-:W-:-:S02]  /*05b0*/  DADD R10, R22, 1 ;  /* 0x3ff00000160a7429 */ /* 0x002fc40000000000 */
[----:B------:R-:W-:Y:S01]  /*05c0*/  DADD R12, R18, 1 ;  /* 0x3ff00000120c7429 */ /* 0x000fe20000000000 */
[----:B------:R1:W-:Y:S03]  /*05d0*/  STS.64 [R6], R14 ;  /* 0x0000000e06007388 */ /* 0x0003e60000000a00 */
[----:B------:R-:W-:Y:S01]  /*05e0*/  DADD R28, R28, 1 ;  /* 0x3ff000001c1c7429 */ /* 0x000fe20000000000 */
[----:B------:R-:W-:Y:S01]  /*05f0*/  STS.64 [R5], R20 ;  /* 0x0000001405007388 */ /* 0x000fe20000000a00 */
[----:B---3--:R-:W-:Y:S02]  /*0600*/  DADD R8, R26, 1 ;  /* 0x3ff000001a087429 */ /* 0x008fe40000000000 */
[----:B------:R-:W-:Y:S01]  /*0610*/  DADD R10, R10, 1 ;  /* 0x3ff000000a0a7429 */ /* 0x000fe20000000000 */
[----:B------:R2:W-:Y:S01]  /*0620*/  STS.64 [R6], R20 ;  /* 0x0000001406007388 */ /* 0x0005e20000000a00 */
[----:B------:R-:W-:-:S02]  /*0630*/  DADD R12, R12, 1 ;  /* 0x3ff000000c0c7429 */ /* 0x000fc40000000000 */
[----:B------:R-:W-:Y:S01]  /*0640*/  DADD R28, R28, 1 ;  /* 0x3ff000001c1c7429 */ /* 0x000fe20000000000 */
[----:B------:R-:W-:Y:S01]  /*0650*/  STS.64 [R5], R16 ;  /* 0x0000001005007388 */ /* 0x000fe20000000a00 */
[----:B-1----:R-:W-:Y:S02]  /*0660*/  DADD R14, R8, 1 ;  /* 0x3ff00000080e7429 */ /* 0x002fe40000000000 */
[----:B------:R-:W-:Y:S01]  /*0670*/  DADD R10, R10, 1 ;  /* 0x3ff000000a0a7429 */ /* 0x000fe20000000000 */
[----:B------:R1:W-:Y:S01]  /*0680*/  STS.64 [R6], R16 ;  /* 0x0000001006007388 */ /* 0x0003e20000000a00 */
[----:B------:R-:W-:-:S03]  /*0690*/  DADD R12, R12, 1 ;  /* 0x3ff000000c0c7429 */ /* 0x000fc60000000000 */
[----:B------:R-:W-:Y:S01]  /*06a0*/  STS.64 [R5], R22 ;  /* 0x0000001605007388 */ /* 0x000fe20000000a00 */
[----:B------:R-:W-:Y:S02]  /*06b0*/  DADD R14, R14, 1 ;  /* 0x3ff000000e0e7429 */ /* 0x000fe40000000000 */
[----:B--2---:R-:W-:Y:S01]  /*06c0*/  DADD R20, R10, 1 ;  /* 0x3ff000000a147429 */ /* 0x004fe20000000000 */
[----:B------:R2:W-:Y:S01]  /*06d0*/  STS.64 [R6], R22 ;  /* 0x0000001606007388 */ /* 0x0005e20000000a00 */
[----:B-1----:R-:W-:-:S03]  /*06e0*/  DADD R16, R28, 1 ;  /* 0x3ff000001c107429 */ /* 0x002fc60000000000 */
[----:B------:R-:W-:Y:S01]  /*06f0*/  STS.64 [R5], R24 ;  /* 0x0000001805007388 */ /* 0x000fe20000000a00 */
[----:B------:R-:W-:Y:S02]  /*0700*/  DADD R14, R14, 1 ;  /* 0x3ff000000e0e7429 */ /* 0x000fe40000000000 */
[----:B------:R-:W-:Y:S01]  /*0710*/  DADD R20, R20, 1 ;  /* 0x3ff0000014147429 */ /* 0x000fe20000000000 */
[----:B------:R1:W-:Y:S01]  /*0720*/  STS.64 [R6], R24 ;  /* 0x0000001806007388 */ /* 0x0003e20000000a00 */
[----:B--2---:R-:W-:-:S03]  /*0730*/  DADD R22, R12, 1 ;  /* 0x3ff000000c167429 */ /* 0x004fc60000000000 */
[----:B------:R-:W-:Y:S01]  /*0740*/  STS.64 [R5], R18 ;  /* 0x0000001205007388 */ /* 0x000fe20000000a00 */
[----:B------:R-:W-:Y:S02]  /*0750*/  DADD R16, R16, 1 ;  /* 0x3ff0000010107429 */ /* 0x000fe40000000000 */
[----:B------:R-:W-:Y:S01]  /*0760*/  DADD R20, R20, 1 ;  /* 0x3ff0000014147429 */ /* 0x000fe20000000000 */
[----:B------:R-:W-:Y:S01]  /*0770*/  STS.64 [R6], R26 ;  /* 0x0000001a06007388 */ /* 0x000fe20000000a00 */
[----:B------:R-:W-:-:S03]  /*0780*/  DADD R22, R22, 1 ;  /* 0x3ff0000016167429 */ /* 0x000fc60000000000 */
[----:B------:R2:W-:Y:S01]  /*0790*/  STS.64 [R6], R18 ;  /* 0x0000001206007388 */ /* 0x0005e20000000a00 */
[----:B-1----:R-:W-:Y:S02]  /*07a0*/  DADD R24, R14, 1 ;  /* 0x3ff000000e187429 */ /* 0x002fe40000000000 */
[----:B------:R-:W-:Y:S01]  /*07b0*/  DADD R16, R16, 1 ;  /* 0x3ff0000010107429 */ /* 0x000fe20000000000 */
[----:B------:R-:W-:Y:S01]  /*07c0*/  STS.64 [R5], R8 ;  /* 0x0000000805007388 */ /* 0x000fe20000000a00 */
[----:B------:R-:W-:-:S03]  /*07d0*/  DADD R22, R22, 1 ;  /* 0x3ff0000016167429 */ /* 0x000fc60000000000 */
[----:B------:R1:W-:Y:S01]  /*07e0*/  STS.64 [R6], R8 ;  /* 0x0000000806007388 */ /* 0x0003e20000000a00 */
[----:B------:R-:W-:Y:S02]  /*07f0*/  DADD R24, R24, 1 ;  /* 0x3ff0000018187429 */ /* 0x000fe40000000000 */
[----:B--2---:R-:W-:Y:S01]  /*0800*/  DADD R18, R16, 1 ;  /* 0x3ff0000010127429 */ /* 0x004fe20000000000 */
[----:B------:R-:W-:Y:S01]  /*0810*/  STS.64 [R5], R10 ;  /* 0x0000000a05007388 */ /* 0x000fe20000000a00 */
[----:B------:R-:W-:-:S03]  /*0820*/  DADD R26, R22, 1 ;  /* 0x3ff00000161a7429 */ /* 0x000fc60000000000 */
[----:B------:R2:W-:Y:S01]  /*0830*/  STS.64 [R6], R10 ;  /* 0x0000000a06007388 */ /* 0x0005e20000000a00 */
[----:B-1----:R-:W-:-:S03]  /*0840*/  DADD R8, R20, 1 ;  /* 0x3ff0000014087429 */ /* 0x002fc60000000000 */
[----:B------:R-:W-:Y:S01]  /*0850*/  STS.64 [R5], R28 ;  /* 0x0000001c05007388 */ /* 0x000fe20000000a00 */
[----:B------:R-:W-:Y:S02]  /*0860*/  DADD R18, R18, 1 ;  /* 0x3ff0000012127429 */ /* 0x000fe40000000000 */
[----:B------:R-:W-:Y:S01]  /*0870*/  DADD R26, R26, 1 ;  /* 0x3ff000001a1a7429 */ /* 0x000fe20000000000 */
[----:B------:R1:W-:Y:S01]  /*0880*/  STS.64 [R6], R28 ;  /* 0x0000001c06007388 */ /* 0x0003e20000000a00 */
[----:B------:R-:W-:-:S03]  /*0890*/  DADD R8, R8, 1 ;  /* 0x3ff0000008087429 */ /* 0x000fc60000000000 */
[----:B------:R-:W-:Y:S01]  /*08a0*/  STS.64 [R5], R12 ;  /* 0x0000000c05007388 */ /* 0x000fe20000000a00 */
[----:B--2---:R-:W-:Y:S02]  /*08b0*/  DADD R10, R24, 1 ;  /* 0x3ff00000180a7429 */ /* 0x004fe40000000000 */
[----:B------:R-:W-:Y:S01]  /*08c0*/  DADD R18, R18, 1 ;  /* 0x3ff0000012127429 */ /* 0x000fe20000000000 */
[----:B------:R2:W-:Y:S01]  /*08d0*/  STS.64 [R6], R12 ;  /* 0x0000000c06007388 */ /* 0x0005e20000000a00 */
[----:B------:R-:W-:Y:S02]  /*08e0*/  DADD R26, R26, 1 ;  /* 0x3ff000001a1a7429 */ /* 0x000fe40000000000 */
[----:B------:R-:W-:Y:S01]  /*08f0*/  DADD R8, R8, 1 ;  /* 0x3ff0000008087429 */ /* 0x000fe20000000000 */
[----:B------:R-:W-:Y:S01]  /*0900*/  STS.64 [R5], R14 ;  /* 0x0000000e05007388 */ /* 0x000fe20000000a00 */
[----:B-1----:R-:W-:-:S03]  /*0910*/  DADD R28, R10, 1 ;  /* 0x3ff000000a1c7429 */ /* 0x002fc60000000000 */
[----:B------:R1:W-:Y:S03]  /*0920*/  STS.64 [R6], R14 ;  /* 0x0000000e06007388 */ /* 0x0003e60000000a00 */
        /* <DEDUP_REMOVED lines=13> */
[----:B------:R-:W-:Y:S01]  /*0a00*/  STS.64 [R6], R24 ;  /* 0x0000001806007388 */ /* 0x000fe20000000a00 */
[----:B------:R-:W-:-:S03]  /*0a10*/  DADD R14, R14, 1 ;  /* 0x3ff000000e0e7429 */ /* 0x000fc60000000000 */
[----:B------:R2:W-:Y:S01]  /*0a20*/  STS.64 [R6], R22 ;  /* 0x0000001606007388 */ /* 0x0005e20000000a00 */
[----:B------:R-:W-:Y:S02]  /*0a30*/  DADD R20, R20, 1 ;  /* 0x3ff0000014147429 */ /* 0x000fe40000000000 */
[----:B-1----:R-:W-:Y:S01]  /*0a40*/  DADD R16, R28, 1 ;  /* 0x3ff000001c107429 */ /* 0x002fe20000000000 */
[----:B------:R-:W-:Y:S04]  /*0a50*/  STS.64 [R5], R10 ;  /* 0x0000000a05007388 */ /* 0x000fe80000000a00 */
[----:B------:R1:W-:Y:S01]  /*0a60*/  STS.64 [R6], R10 ;  /* 0x0000000a06007388 */ /* 0x0003e20000000a00 */
[----:B------:R-:W-:Y:S02]  /*0a70*/  DADD R20, R20, 1 ;  /* 0x3ff0000014147429 */ /* 0x000fe40000000000 */
[----:B------:R-:W-:Y:S01]  /*0a80*/  DADD R16, R16, 1 ;  /* 0x3ff0000010107429 */ /* 0x000fe20000000000 */
[----:B------:R-:W-:Y:S01]  /*0a90*/  STS.64 [R5], R8 ;  /* 0x0000000805007388 */ /* 0x000fe20000000a00 */
[----:B--2---:R-:W-:-:S03]  /*0aa0*/  DADD R22, R14, 1 ;  /* 0x3ff000000e167429 */ /* 0x004fc60000000000 */
[----:B------:R2:W-:Y:S01]  /*0ab0*/  STS.64 [R6], R8 ;  /* 0x0000000806007388 */ /* 0x0005e20000000a00 */
[----:B------:R-:W-:Y:S02]  /*0ac0*/  DADD R24, R20, 1 ;  /* 0x3ff0000014187429 */ /* 0x000fe40000000000 */
[----:B-1----:R-:W-:Y:S01]  /*0ad0*/  DADD R10, R12, 1 ;  /* 0x3ff000000c0a7429 */ /* 0x002fe20000000000 */
[----:B------:R-:W-:Y:S01]  /*0ae0*/  STS.64 [R5], R18 ;  /* 0x0000001205007388 */ /* 0x000fe20000000a00 */
[----:B------:R-:W-:-:S03]  /*0af0*/  DADD R22, R22, 1 ;  /* 0x3ff0000016167429 */ /* 0x000fc60000000000 */
[----:B------:R1:W-:Y:S01]  /*0b00*/  STS.64 [R6], R18 ;  /* 0x0000001206007388 */ /* 0x0003e20000000a00 */
[----:B------:R-:W-:Y:S02]  /*0b10*/  DADD R24, R24, 1 ;  /* 0x3ff0000018187429 */ /* 0x000fe40000000000 */
[----:B--2---:R-:W-:Y:S01]  /*0b20*/  DADD R8, R16, 1 ;  /* 0x3ff0000010087429 */ /* 0x004fe20000000000 */
[----:B------:R-:W-:Y:S01]  /*0b30*/  STS.64 [R5], R26 ;  /* 0x0000001a05007388 */ /* 0x000fe20000000a00 */
[----:B------:R-:W-:Y:S02]  /*0b40*/  DADD R10, R10, 1 ;  /* 0x3ff000000a0a7429 */ /* 0x000fe40000000000 */
[----:B------:R-:W-:Y:S01]  /*0b50*/  DADD R22, R22, 1 ;  /* 0x3ff0000016167429 */ /* 0x000fe20000000000 */
[----:B------:R2:W-:Y:S01]  /*0b60*/  STS.64 [R6], R26 ;  /* 0x0000001a06007388 */ /* 0x0005e20000000a00 */
[----:B------:R-:W-:Y:S02]  /*0b70*/  DADD R24, R24, 1 ;  /* 0x3ff0000018187429 */ /* 0x000fe40000000000 */
[----:B-1----:R-:W-:Y:S01]  /*0b80*/  DADD R18, R8, 1 ;  /* 0x3ff0000008127429 */ /* 0x002fe20000000000 */
[----:B------:R-:W-:Y:S01]  /*0b90*/  STS.64 [R5], R28 ;  /* 0x0000001c05007388 */ /* 0x000fe20000000a00 */
[----:B------:R-:W-:-:S03]  /*0ba0*/  DADD R10, R10, 1 ;  /* 0x3ff000000a0a7429 */ /* 0x000fc60000000000 */
[----:B------:R1:W-:Y:S03]  /*0bb0*/  STS.64 [R6], R28 ;  /* 0x0000001c06007388 */ /* 0x0003e60000000a00 */
[----:B------:R-:W-:Y:S01]  /*0bc0*/  DADD R18, R18, 1 ;  /* 0x3ff0000012127429 */ /* 0x000fe20000000000 */
[----:B------:R-:W-:Y:S01]  /*0bd0*/  STS.64 [R5], R12 ;  /* 0x0000000c05007388 */ /* 0x000fe20000000a00 */
[----:B--2---:R-:W-:-:S03]  /*0be0*/  DADD R26, R10, 1 ;  /* 0x3ff000000a1a7429 */ /* 0x004fc60000000000 */
[----:B------:R2:W-:Y:S03]  /*0bf0*/  STS.64 [R6], R12 ;  /* 0x0000000c06007388 */ /* 0x0005e60000000a00 */
[----:B------:R-:W-:Y:S01]  /*0c00*/  DADD R18, R18, 1 ;  /* 0x3ff0000012127429 */ /* 0x000fe20000000000 */
[----:B------:R-:W-:Y:S01]  /*0c10*/  STS.64 [R5], R14 ;  /* 0x0000000e05007388 */ /* 0x000fe20000000a00 */
[----:B-1----:R-:W-:Y:S02]  /*0c20*/  DADD R28, R22, 1 ;  /* 0x3ff00000161c7429 */ /* 0x002fe40000000000 */
[----:B------:R-:W-:Y:S01]  /*0c30*/  DADD R26, R26, 1 ;  /* 0x3ff000001a1a7429 */ /* 0x000fe20000000000 */
[----:B------:R1:W-:Y:S01]  /*0c40*/  STS.64 [R6], R14 ;  /* 0x0000000e06007388 */ /* 0x0003e20000000a00 */
[----:B--2---:R-:W-:-:S03]  /*0c50*/  DADD R12, R24, 1 ;  /* 0x3ff00000180c7429 */ /* 0x004fc60000000000 */
[----:B------:R-:W-:Y:S01]  /*0c60*/  STS.64 [R5], R20 ;  /* 0x0000001405007388 */ /* 0x000fe20000000a00 */
[----:B------:R-:W-:Y:S02]  /*0c70*/  DADD R28, R28, 1 ;  /* 0x3ff000001c1c7429 */ /* 0x000fe40000000000 */
[----:B------:R-:W-:Y:S01]  /*0c80*/  DADD R26, R26, 1 ;  /* 0x3ff000001a1a7429 */ /* 0x000fe20000000000 */
[----:B------:R2:W-:Y:S01]  /*0c90*/  STS.64 [R6], R16 ;  /* 0x0000001006007388 */ /* 0x0005e20000000a00 */
        /* <DEDUP_REMOVED lines=10> */
[----:B---3--:R-:W-:-:S03]  /*0d40*/  DADD R20, R12, 1 ;  /* 0x3ff000000c147429 */ /* 0x008fc60000000000 */
[----:B------:R2:W-:Y:S03]  /*0d50*/  STS.64 [R6], R10 ;  /* 0x0000000a06007388 */ /* 0x0005e60000000a00 */
[----:B------:R-:W-:Y:S01]  /*0d60*/  DADD R16, R16, 1 ;  /* 0x3ff0000010107429 */ /* 0x000fe20000000000 */
[----:B------:R-:W-:Y:S01]  /*0d70*/  STS.64 [R5], R22 ;  /* 0x0000001605007388 */ /* 0x000fe20000000a00 */
[----:B-1----:R-:W-:Y:S02]  /*0d80*/  DADD R8, R28, 1 ;  /* 0x3ff000001c087429 */ /* 0x002fe40000000000 */
[----:B------:R-:W-:Y:S01]  /*0d90*/  DADD R20, R20, 1 ;  /* 0x3ff0000014147429 */ /* 0x000fe20000000000 */
[----:B------:R1:W-:Y:S03]  /*0da0*/  STS.64 [R6], R22 ;  /* 0x0000001606007388 */ /* 0x0003e60000000a00 */
[----:B------:R-:W-:Y:S01]  /*0db0*/  DADD R16, R16, 1 ;  /* 0x3ff0000010107429 */ /* 0x000fe20000000000 */
[----:B------:R-:W-:Y:S01]  /*0dc0*/  STS.64 [R5], R24 ;  /* 0x0000001805007388 */ /* 0x000fe20000000a00 */
[----:B--2---:R-:W-:-:S02]  /*0dd0*/  DADD R10, R14, 1 ;  /* 0x3ff000000e0a7429 */ /* 0x004fc40000000000 */
[----:B------:R-:W-:Y:S01]  /*0de0*/  DADD R8, R8, 1 ;  /* 0x3ff0000008087429 */ /* 0x000fe20000000000 */
[----:B------:R2:W-:Y:S01]  /*0df0*/  STS.64 [R6], R24 ;  /* 0x0000001806007388 */ /* 0x0005e20000000a00 */
[----:B------:R-:W-:-:S03]  /*0e00*/  DADD R20, R20, 1 ;  /* 0x3ff0000014147429 */ /* 0x000fc60000000000 */
[----:B------:R-:W-:Y:S01]  /*0e10*/  STS.64 [R5], R18 ;  /* 0x0000001205007388 */ /* 0x000fe20000000a00 */
[----:B-1----:R-:W-:Y:S02]  /*0e20*/  DADD R22, R10, 1 ;  /* 0x3ff000000a167429 */ /* 0x002fe40000000000 */
[----:B------:R-:W-:Y:S01]  /*0e30*/  DADD R8, R8, 1 ;  /* 0x3ff0000008087429 */ /* 0x000fe20000000000 */
[----:B------:R1:W-:Y:S01]  /*0e40*/  STS.64 [R6], R18 ;  /* 0x0000001206007388 */ /* 0x0003e20000000a00 */
[----:B--2---:R-:W-:-:S03]  /*0e50*/  DADD R24, R16, 1 ;  /* 0x3ff0000010187429 */ /* 0x004fc60000000000 */
        /* <DEDUP_REMOVED lines=13> */
[----:B------:R-:W-:-:S03]  /*0f30*/  DADD R18, R18, 1 ;  /* 0x3ff0000012127429 */ /* 0x000fc60000000000 */
[----:B------:R3:W-:Y:S01]  /*0f40*/  STS.64 [R6], R12 ;  /* 0x0000000c06007388 */ /* 0x0007e20000000a00 */
[----:B------:R-:W-:Y:S02]  /*0f50*/  DADD R26, R26, 1 ;  /* 0x3ff000001a1a7429 */ /* 0x000fe40000000000 */
[----:B-1----:R-:W-:Y:S01]  /*0f60*/  DADD R28, R22, 1 ;  /* 0x3ff00000161c7429 */ /* 0x002fe20000000000 */
[----:B------:R-:W-:Y:S01]  /*0f70*/  STS.64 [R5], R10 ;  /* 0x0000000a05007388 */ /* 0x000fe20000000a00 */
[----:B--2---:R-:W-:-:S03]  /*0f80*/  DADD R14, R24, 1 ;  /* 0x3ff00000180e7429 */ /* 0x004fc60000000000 */
[----:B------:R1:W-:Y:S01]  /*0f90*/  STS.64 [R6], R10 ;  /* 0x0000000a06007388 */ /* 0x0003e20000000a00 */
[----:B------:R-:W-:Y:S02]  /*0fa0*/  DADD R26, R26, 1 ;  /* 0x3ff000001a1a7429 */ /* 0x000fe40000000000 */
[----:B------:R-:W-:Y:S01]  /*0fb0*/  DADD R28, R28, 1 ;  /* 0x3ff000001c1c7429 */ /* 0x000fe20000000000 */
[----:B------:R-:W-:Y:S01]  /*0fc0*/  STS.64 [R5], R16 ;  /* 0x0000001005007388 */ /* 0x000fe20000000a00 */
[----:B------:R-:W-:-:S03]  /*0fd0*/  DADD R14, R14, 1 ;  /* 0x3ff000000e0e7429 */ /* 0x000fc60000000000 */
[----:B------:R2:W-:Y:S01]  /*0fe0*/  STS.64 [R6], R16 ;  /* 0x0000001006007388 */ /* 0x0005e20000000a00 */
[----:B---3--:R-:W-:Y:S02]  /*0ff0*/  DADD R12, R26, 1 ;  /* 0x3ff000001a0c7429 */ /* 0x008fe40000000000 */
[----:B-1----:R-:W-:Y:S01]  /*1000*/  DADD R10, R18, 1 ;  /* 0x3ff00000120a7429 */ /* 0x002fe20000000000 */
        /* <DEDUP_REMOVED lines=38> */
[----:B------:R-:W-:Y:S03]  /*1270*/  STS.64 [R6], R14 ;  /* 0x0000000e06007388 */ /* 0x000fe60000000a00 */
[----:B------:R-:W-:Y:S01]  /*1280*/  DADD R28, R28, 1 ;  /* 0x3ff000001c1c7429 */ /* 0x000fe20000000000 */
[----:B------:R-:W-:Y:S01]  /*1290*/  STS.64 [R5], R10 ;  /* 0x0000000a05007388 */ /* 0x000fe20000000a00 */
[----:B-1----:R-:W-:Y:S02]  /*12a0*/  DADD R16, R18, 1 ;  /* 0x3ff0000012107429 */ /* 0x002fe40000000000 */
[----:B------:R-:W-:Y:S01]  /*12b0*/  DADD R26, R26, 1 ;  /* 0x3ff000001a1a7429 */ /* 0x000fe20000000000 */
[----:B------:R1:W-:Y:S03]  /*12c0*/  STS.64 [R6], R10 ;  /* 0x0000000a06007388 */ /* 0x0003e60000000a00 */
[----:B------:R-:W-:Y:S01]  /*12d0*/  DADD R28, R28, 1 ;  /* 0x3ff000001c1c7429 */ /* 0x000fe20000000000 */
[----:B------:R-:W-:Y:S03]  /*12e0*/  STS.64 [R5], R12 ;  /* 0x0000000c05007388 */ /* 0x000fe60000000a00 */
[----:B------:R-:W-:Y:S01]  /*12f0*/  DADD R26, R26, 1 ;  /* 0x3ff000001a1a7429 */ /* 0x000fe20000000000 */
[----:B------:R2:W-:Y:S01]  /*1300*/  STS.64 [R6], R12 ;  /* 0x0000000c06007388 */ /* 0x0005e20000000a00 */
[----:B-1----:R-:W-:-:S03]  /*1310*/  DADD R10, R24, 1 ;  /* 0x3ff00000180a7429 */ /* 0x002fc60000000000 */
[----:B------:R-:W-:Y:S04]  /*1320*/  STS.64 [R5], R8 ;  /* 0x0000000805007388 */ /* 0x000fe80000000a00 */
[----:B------:R1:W-:Y:S01]  /*1330*/  STS.64 [R6], R8 ;  /* 0x0000000806007388 */ /* 0x0003e20000000a00 */
[----:B------:R-:W-:-:S03]  /*1340*/  DADD R14, R10, 1 ;  /* 0x3ff000000a0e7429 */ /* 0x000fc60000000000 */
[----:B------:R-:W-:Y:S01]  /*1350*/  STS.64 [R5], R20 ;  /* 0x0000001405007388 */ /* 0x000fe20000000a00 */
[----:B------:R-:W-:Y:S02]  /*1360*/  DADD R10, R16, 1 ;  /* 0x3ff00000100a7429 */ /* 0x000fe40000000000 */
[----:B--2---:R-:W-:Y:S01]  /*1370*/  DADD R12, R28, 1 ;  /* 0x3ff000001c0c7429 */ /* 0x004fe20000000000 */
[----:B------:R2:W-:Y:S01]  /*1380*/  STS.64 [R6], R20 ;  /* 0x0000001406007388 */ /* 0x0005e20000000a00 */
[----:B------:R-:W-:-:S03]  /*1390*/  DADD R14, R14, 1 ;  /* 0x3ff000000e0e7429 */ /* 0x000fc60000000000 */
[----:B------:R-:W-:Y:S01]  /*13a0*/  STS.64 [R5], R22 ;  /* 0x0000001605007388 */ /* 0x000fe20000000a00 */
[----:B------:R-:W-:Y:S02]  /*13b0*/  DADD R10, R10, 1 ;  /* 0x3ff000000a0a7429 */ /* 0x000fe40000000000 */
[----:B-1----:R-:W-:Y:S01]  /*13c0*/  DADD R8, R26, 1 ;  /* 0x3ff000001a087429 */ /* 0x002fe20000000000 */
[----:B------:R1:W-:Y:S01]  /*13d0*/  STS.64 [R6], R22 ;  /* 0x0000001606007388 */ /* 0x0003e20000000a00 */
[----:B------:R-:W-:-:S03]  /*13e0*/  DADD R12, R12, 1 ;  /* 0x3ff000000c0c7429 */ /* 0x000fc60000000000 */
[----:B------:R-:W-:Y:S01]  /*13f0*/  STS.64 [R5], R24 ;  /* 0x0000001805007388 */ /* 0x000fe20000000a00 */
[----:B------:R-:W-:Y:S02]  /*1400*/  DADD R10, R10, 1 ;  /* 0x3ff000000a0a7429 */ /* 0x000fe40000000000 */
[----:B------:R-:W-:Y:S01]  /*1410*/  DADD R8, R8, 1 ;  /* 0x3ff0000008087429 */ /* 0x000fe20000000000 */
[----:B------:R3:W-:Y:S01]  /*1420*/  STS.64 [R6], R18 ;  /* 0x0000001206007388 */ /* 0x0007e20000000a00 */
[----:B------:R-:W-:-:S03]  /*1430*/  DADD R12, R12, 1 ;  /* 0x3ff000000c0c7429 */ /* 0x000fc60000000000 */
[----:B------:R5:W-:Y:S01]  /*1440*/  STS.64 [R6], R24 ;  /* 0x0000001806007388 */ /* 0x000be20000000a00 */
[----:B--2---:R-:W-:Y:S02]  /*1450*/  DADD R20, R10, 1 ;  /* 0x3ff000000a147429 */ /* 0x004fe40000000000 */
[----:B-1----:R-:W-:Y:S01]  /*1460*/  DADD R22, R8, 1 ;  /* 0x3ff0000008167429 */ /* 0x002fe20000000000 */
[----:B------:R5:W-:Y:S01]  /*1470*/  STS.64 [R5], R16 ;  /* 0x0000001005007388 */ /* 0x000be20000000a00 */
[----:B---3--:R-:W-:-:S03]  /*1480*/  DADD R18, R14, 1 ;  /* 0x3ff000000e127429 */ /* 0x008fc60000000000 */
[----:B------:R5:W-:Y:S01]  /*1490*/  STS.64 [R6], R16 ;  /* 0x0000001006007388 */ /* 0x000be20000000a00 */
[----:B------:R-:W-:-:S03]  /*14a0*/  DADD R20, R20, 1 ;  /* 0x3ff0000014147429 */ /* 0x000fc60000000000 */
[----:B------:R5:W-:Y:S01]  /*14b0*/  STS.64 [R5], R28 ;  /* 0x0000001c05007388 */ /* 0x000be20000000a00 */
[----:B------:R-:W-:-:S03]  /*14c0*/  DADD R18, R18, 1 ;  /* 0x3ff0000012127429 */ /* 0x000fc60000000000 */
[----:B------:R5:W-:Y:S04]  /*14d0*/  STS.64 [R6], R28 ;  /* 0x0000001c06007388 */ /* 0x000be80000000a00 */
[----:B------:R5:W-:Y:S01]  /*14e0*/  STS.64 [R5], R26 ;  /* 0x0000001a05007388 */ /* 0x000be20000000a00 */
[----:B------:R-:W-:-:S03]  /*14f0*/  DADD R8, R18, 1 ;  /* 0x3ff0000012087429 */ /* 0x000fc60000000000 */
[----:B------:R5:W-:Y:S04]  /*1500*/  STS.64 [R6], R26 ;  /* 0x0000001a06007388 */ /* 0x000be80000000a00 */
        /* <DEDUP_REMOVED lines=9> */
[----:B------:R5:W-:Y:S01]  /*15a0*/  STS.64 [R6], R20 ;  /* 0x0000001406007388 */ /* 0x000be20000000a00 */
[----:B------:R-:W-:Y:S05]  /*15b0*/  BRA.U UP0, `(.L_x_0) ;  /* 0xffffffe900d47547 */ /* 0x000fea000b83ffff */
[----:B------:R-:W1:Y:S01]  /*15c0*/  S2UR UR4, SR_CTAID.X ;  /* 0x00000000000479c3 */ /* 0x000e620000002500 */
[----:B------:R-:W-:Y:S04]  /*15d0*/  STS.64 [R2], R12 ;  /* 0x0000000c02007388 */ /* 0x000fe80000000a00 */
[----:B------:R-:W-:Y:S03]  /*15e0*/  STS.64 [R4], R22 ;  /* 0x0000001604007388 */ /* 0x000fe60000000a00 */
[----:B0----5:R-:W0:Y:S01]  /*15f0*/  LDC.64 R6, c[0x0][0x380] ;  /* 0x0000e000ff067b82 */ /* 0x021e220000000a00 */
[----:B-1----:R-:W-:-:S04]  /*1600*/  IMAD R3, R3, UR4, R0 ;  /* 0x0000000403037c24 */ /* 0x002fc8000f8e0200 */
[----:B0-----:R-:W-:-:S05]  /*1610*/  IMAD.WIDE.U32 R6, R3, 0x8, R6 ;  /* 0x0000000803067825 */ /* 0x001fca00078e0006 */
[----:B------:R-:W-:Y:S01]  /*1620*/  STG.E.64 desc[UR6][R6.64], R12 ;  /* 0x0000000c06007986 */ /* 0x000fe2000c101b06 */
[----:B------:R-:W-:Y:S05]  /*1630*/  EXIT ;  /* 0x000000000000794d */ /* 0x000fea0003800000 */
.L_x_1:
[----:B------:R-:W-:-:S00]  /*1640*/  BRA `(.L_x_1) ;  /* 0xfffffffc00fc7947 */ /* 0x000fc0000383ffff */
[----:B------:R-:W-:-:S00]  /*1650*/  NOP ;  /* 0x0000000000007918 */ /* 0x000fc00000000000 */
        /* <DEDUP_REMOVED lines=10> */
.L_x_4:


//--------------------- .text._Z10test_shmemIiEvPT_ --------------------------
	.section	.text._Z10test_shmemIiEvPT_,"ax",@progbits
	.align	128
        .global         _Z10test_shmemIiEvPT_
        .type           _Z10test_shmemIiEvPT_,@function
        .size           _Z10test_shmemIiEvPT_,(.L_x_5 - _Z10test_shmemIiEvPT_)
        .other          _Z10test_shmemIiEvPT_,@"STO_CUDA_ENTRY STV_DEFAULT"
_Z10test_shmemIiEvPT_:
.text._Z10test_shmemIiEvPT_:
[----:B------:R-:W-:Y:S01]  /*0000*/  LDC R1, c[0x0][0x37c] ;  /* 0x0000df00ff017b82 */ /* 0x000fe20000000800 */
[----:B------:R-:W0:Y:S07]  /*0010*/  S2R R3, SR_TID.X ;  /* 0x0000000000037919 */ /* 0x000e2e0000002100 */
[----:B------:R-:W1:Y:S01]  /*0020*/  S2UR UR5, SR_CgaCtaId ;  /* 0x00000000000579c3 */ /* 0x000e620000008800 */
[----:B------:R-:W-:Y:S01]  /*0030*/  UMOV UR4, 0x400 ;  /* 0x0000040000047882 */ /* 0x000fe20000000000 */
[----:B------:R-:W-:Y:S01]  /*0040*/  HFMA2 R23, -RZ, RZ, 0, 1.78813934326171875e-07 ;  /* 0x00000003ff177431 */ /* 0x000fe200000001ff */
[----:B------:R-:W-:Y:S01]  /*0050*/  MOV R25, 0x6 ;  /* 0x0000000600197802 */ /* 0x000fe20000000f00 */
[----:B------:R-:W-:-:S02]  /*0060*/  HFMA2 R27, -RZ, RZ, 0, 5.36441802978515625e-07 ;  /* 0x00000009ff1b7431 */ /* 0x000fc400000001ff */
[----:B------:R-:W-:Y:S01]  /*0070*/  IMAD.MOV.U32 R29, RZ, RZ, 0xc ;  /* 0x0000000cff1d7424 */ /* 0x000fe200078e00ff */
[----:B------:R-:W2:Y:S01]  /*0080*/  LDCU.64 UR6, c[0x0][0x358] ;  /* 0x00006b00ff0677ac */ /* 0x000ea20008000a00 */
[----:B------:R-:W3:Y:S01]  /*0090*/  LDC R5, c[0x0][0x360] ;  /* 0x0000d800ff057b82 */ /* 0x000ee20000000800 */
[----:B-1----:R-:W-:-:S06]  /*00a0*/  ULEA UR4, UR5, UR4, 0x18 ;  /* 0x0000000405047291 */ /* 0x002fcc000f8ec0ff */
[----:B0-----:R-:W-:Y:S01]  /*00b0*/  LEA R0, R3, UR4, 0x2 ;  /* 0x0000000403007c11 */ /* 0x001fe2000f8e10ff */
[----:B------:R-:W-:-:S03]  /*00c0*/  UMOV UR4, 0x10 ;  /* 0x0000001000047882 */ /* 0x000fc60000000000 */
[C---:B---3--:R-:W-:Y:S01]  /*00d0*/  LEA R2, R5.reuse, R0, 0x2 ;  /* 0x0000000005027211 */ /* 0x048fe200078e10ff */
[----:B------:R-:W-:Y:S04]  /*00e0*/  STS [R0], RZ ;  /* 0x000000ff00007388 */ /* 0x000fe80000000800 */
[C---:B------:R-:W-:Y:S01]  /*00f0*/  IMAD R4, R5.reuse, 0x4, R2 ;  /* 0x0000000405047824 */ /* 0x040fe200078e0202 */
[----:B------:R-:W0:Y:S04]  /*0100*/  LDS R7, [R2] ;  /* 0x0000000002077984 */ /* 0x000e280000000800 */
[----:B------:R-:W-:Y:S01]  /*0110*/  LEA R6, R5, R4, 0x2 ;  /* 0x0000000405067211 */ /* 0x000fe200078e10ff */
[----:B------:R-:W1:Y:S04]  /*0120*/  LDS R13, [R4] ;  /* 0x00000000040d7984 */ /* 0x000e680000000800 */
[----:B------:R-:W3:Y:S01]  /*0130*/  LDS R11, [R6] ;  /* 0x00000000060b7984 */ /* 0x000ee20000000800 */
[----:B0-----:R-:W-:-:S02]  /*0140*/  VIADD R15, R7, 0x3 ;  /* 0x00000003070f7836 */ /* 0x001fc40000000000 */
[----:B------:R-:W-:Y:S02]  /*0150*/  VIADD R19, R7, 0x6 ;  /* 0x0000000607137836 */ /* 0x000fe40000000000 */
[C---:B-1----:R-:W-:Y:S02]  /*0160*/  VIADD R17, R13.reuse, 0x1 ;  /* 0x000000010d117836 */ /* 0x042fe40000000000 */
[----:B------:R-:W-:Y:S01]  /*0170*/  VIADD R9, R13, 0x4 ;  /* 0x000000040d097836 */ /* 0x000fe20000000000 */
[----:B---3--:R-:W-:Y:S01]  /*0180*/  STS [R4], R11 ;  /* 0x0000000b04007388 */ /* 0x008fe20000000800 */
[----:B------:R-:W-:-:S03]  /*0190*/  IADD3 R21, PT, PT, R11, 0x3, RZ ;  /* 0x000000030b157810 */ /* 0x000fc60007ffe0ff */
[----:B------:R-:W-:Y:S04]  /*01a0*/  STS [R6], R17 ;  /* 0x0000001106007388 */ /* 0x000fe80000000800 */
[----:B------:R0:W-:Y:S04]  /*01b0*/  STS [R4], R17 ;  /* 0x0000001104007388 */ /* 0x0001e80000000800 */
[----:B------:R-:W-:Y:S04]  /*01c0*/  STS [R6], R23 ;  /* 0x0000001706007388 */ /* 0x000fe80000000800 */
[----:B------:R1:W-:Y:S01]  /*01d0*/  STS [R4], R23 ;  /* 0x0000001704007388 */ /* 0x0003e20000000800 */
[----:B0-----:R-:W-:-:S03]  /*01e0*/  IADD3 R17, PT, PT, R13, 0x6, RZ ;  /* 0x000000060d117810 */ /* 0x001fc60007ffe0ff */
[----:B------:R-:W-:Y:S04]  /*01f0*/  STS [R6], R15 ;  /* 0x0000000f06007388 */ /* 0x000fe80000000800 */
[----:B------:R0:W-:Y:S01]  /*0200*/  STS [R4], R15 ;  /* 0x0000000f04007388 */ /* 0x0001e20000000800 */
[----:B-1----:R-:W-:-:S03]  /*0210*/  VIADD R23, R11, 0x6 ;  /* 0x000000060b177836 */ /* 0x002fc60000000000 */
        /* <DEDUP_REMOVED lines=11> */
[C---:B-1----:R-:W-:Y:S01]  /*02d0*/  VIADD R25, R11.reuse, 0x9 ;  /* 0x000000090b197836 */ /* 0x042fe20000000000 */
[----:B------:R-:W-:Y:S02]  /*02e0*/  IADD3 R11, PT, PT, R11, 0xc, RZ ;  /* 0x0000000c0b0b7810 */ /* 0x000fe40007ffe0ff */
[----:B------:R-:W-:Y:S04]  /*02f0*/  STS [R6], R23 ;  /* 0x0000001706007388 */ /* 0x000fe80000000800 */
[----:B------:R1:W-:Y:S01]  /*0300*/  STS [R4], R17 ;  /* 0x0000001104007388 */ /* 0x0003e20000000800 */
[----:B0-----:R-:W-:-:S03]  /*0310*/  VIADD R19, R13, 0xc ;  /* 0x0000000c0d137836 */ /* 0x001fc60000000000 */
[----:B------:R-:W-:Y:S01]  /*0320*/  STS [R4], R23 ;  /* 0x0000001704007388 */ /* 0x000fe20000000800 */
[----:B------:R-:W-:-:S03]  /*0330*/  VIADD R13, R13, 0x10 ;  /* 0x000000100d0d7836 */ /* 0x000fc60000000000 */
[----:B------:R-:W-:Y:S01]  /*0340*/  STS [R6], R21 ;  /* 0x0000001506007388 */ /* 0x000fe20000000800 */
[----:B-1----:R-:W-:-:S03]  /*0350*/  IADD3 R17, PT, PT, R7, 0xc, RZ ;  /* 0x0000000c07117810 */ /* 0x002fc60007ffe0ff */
[----:B------:R-:W-:Y:S01]  /*0360*/  STS [R4], R21 ;  /* 0x0000001504007388 */ /* 0x000fe20000000800 */
[----:B------:R-:W-:-:S03]  /*0370*/  IADD3 R7, PT, PT, R7, 0xf, RZ ;  /* 0x0000000f07077810 */ /* 0x000fc60007ffe0ff */
[----:B------:R-:W-:Y:S04]  /*0380*/  STS [R6], R27 ;  /* 0x0000001b06007388 */ /* 0x000fe80000000800 */
[----:B------:R-:W-:Y:S04]  /*0390*/  STS [R4], R27 ;  /* 0x0000001b04007388 */ /* 0x000fe80000000800 */
[----:B------:R-:W-:Y:S04]  /*03a0*/  STS [R6], R9 ;  /* 0x0000000906007388 */ /* 0x000fe80000000800 */
[----:B------:R0:W-:Y:S04]  /*03b0*/  STS [R4], R9 ;  /* 0x0000000904007388 */ /* 0x0001e80000000800 */
[----:B------:R1:W-:Y:S04]  /*03c0*/  STS [R6], R25 ;  /* 0x0000001906007388 */ /* 0x0003e80000000800 */
[----:B------:R1:W-:Y:S01]  /*03d0*/  STS [R4], R25 ;  /* 0x0000001904007388 */ /* 0x0003e20000000800 */
[----:B0-----:R-:W-:-:S03]  /*03e0*/  IMAD.MOV.U32 R9, RZ, RZ, 0xf ;  /* 0x0000000fff097424 */ /* 0x001fc600078e00ff */
[----:B------:R1:W-:Y:S04]  /*03f0*/  STS [R6], R15 ;  /* 0x0000000f06007388 */ /* 0x0003e80000000800 */
[----:B------:R1:W-:Y:S04]  /*0400*/  STS [R4], R15 ;  /* 0x0000000f04007388 */ /* 0x0003e80000000800 */
[----:B------:R1:W-:Y:S04]  /*0410*/  STS [R6], R29 ;  /* 0x0000001d06007388 */ /* 0x0003e80000000800 */
[----:B------:R1:W-:Y:S04]  /*0420*/  STS [R4], R29 ;  /* 0x0000001d04007388 */ /* 0x0003e80000000800 */
[----:B------:R1:W-:Y:S04]  /*0430*/  STS [R6], R17 ;  /* 0x0000001106007388 */ /* 0x0003e80000000800 */
[----:B------:R1:W-:Y:S04]  /*0440*/  STS [R4], R17 ;  /* 0x0000001104007388 */ /* 0x0003e80000000800 */
[----:B------:R1:W-:Y:S04]  /*0450*/  STS [R6], R11 ;  /* 0x0000000b06007388 */ /* 0x0003e80000000800 */
[----:B--2---:R1:W-:Y:S02]  /*0460*/  STS [R4], R19 ;  /* 0x0000001304007388 */ /* 0x0043e40000000800 */
.L_x_2:
[----:B-12---:R-:W-:Y:S01]  /*0470*/  IADD3 R15, PT, PT, R13, -0x3, RZ ;  /* 0xfffffffd0d0f7810 */ /* 0x006fe20007ffe0ff */
[----:B------:R-:W-:Y:S01]  /*0480*/  STS [R4], R11 ;  /* 0x0000000b04007388 */ /* 0x000fe20000000800 */
[----:B------:R-:W-:Y:S01]  /*0490*/  VIADD R21, R11, 0x3 ;  /* 0x000000030b157836 */ /* 0x000fe20000000000 */
[----:B------:R-:W-:Y:S01]  /*04a0*/  IADD3 R17, PT, PT, R9, 0x3, RZ ;  /* 0x0000000309117810 */ /* 0x000fe20007ffe0ff */
[----:B------:R-:W-:Y:S01]  /*04b0*/  VIADD R19, R7, 0x3 ;  /* 0x0000000307137836 */ /* 0x000fe20000000000 */
[----:B------:R-:W-:Y:S01]  /*04c0*/  STS [R6], R15 ;  /* 0x0000000f06007388 */ /* 0x000fe20000000800 */
[----:B------:R-:W-:Y:S01]  /*04d0*/  IADD3 R23, PT, PT, R11, 0x6, RZ ;  /* 0x000000060b177810 */ /* 0x000fe20007ffe0ff */
[----:B------:R-:W-:Y:S01]  /*04e0*/  VIADD R25, R9, 0x6 ;  /* 0x0000000609197836 */ /* 0x000fe20000000000 */
[----:B------:R-:W-:Y:S01]  /*04f0*/  IADD3 R27, PT, PT, R13, 0x3, RZ ;  /* 0x000000030d1b7810 */ /* 0x000fe20007ffe0ff */
[----:B------:R0:W-:Y:S01]  /*0500*/  STS [R4], R15 ;  /* 0x0000000f04007388 */ /* 0x0001e20000000800 */
[----:B------:R-:W-:Y:S01]  /*0510*/  VIADD R29, R11, 0x9 ;  /* 0x000000090b1d7836 */ /* 0x000fe20000000000 */
[C---:B------:R-:W-:Y:S01]  /*0520*/  IADD3 R8, PT, PT, R13.reuse, 0xf, RZ ;  /* 0x0000000f0d087810 */ /* 0x040fe20007ffe0ff */
[----:B------:R-:W-:Y:S01]  /*0530*/  UIADD3 UR4, UPT, UPT, UR4, 0x50, URZ ;  /* 0x0000005004047890 */ /* 0x000fe2000fffe0ff */
[----:B------:R-:W-:Y:S03]  /*0540*/  STS [R6], R9 ;  /* 0x0000000906007388 */ /* 0x000fe60000000800 */
[----:B------:R-:W-:Y:S01]  /*0550*/  UISETP.NE.AND UP0, UPT, UR4, 0x1000, UPT ;  /* 0x000010000400788c */ /* 0x000fe2000bf05270 */
[----:B------:R-:W-:Y:S01]  /*0560*/  STS [R4], R9 ;  /* 0x0000000904007388 */ /* 0x000fe20000000800 */
[----:B0-----:R-:W-:-:S03]  /*0570*/  VIADD R15, R13, 0x2 ;  /* 0x000000020d0f7836 */ /* 0x001fc60000000000 */
[----:B------:R-:W-:Y:S04]  /*0580*/  STS [R6], R7 ;  /* 0x0000000706007388 */ /* 0x000fe80000000800 */
[----:B------:R-:W-:Y:S04]  /*0590*/  STS [R4], R7 ;  /* 0x0000000704007388 */ /* 0x000fe80000000800 */
[----:B------:R-:W-:Y:S04]  /*05a0*/  STS [R6], R21 ;  /* 0x0000001506007388 */ /* 0x000fe80000000800 */
[----:B------:R0:W-:Y:S04]  /*05b0*/  STS [R4], R21 ;  /* 0x0000001504007388 */ /* 0x0001e80000000800 */
[----:B------:R-:W-:Y:S04]  /*05c0*/  STS [R6], R13 ;  /* 0x0000000d06007388 */ /* 0x000fe80000000800 */
[----:B------:R-:W-:Y:S01]  /*05d0*/  STS [R4], R13 ;  /* 0x0000000d04007388 */ /* 0x000fe20000000800 */
[----:B0-----:R-:W-:-:S03]  /*05e0*/  IADD3 R21, PT, PT, R7, 0x6, RZ ;  /* 0x0000000607157810 */ /* 0x001fc60007ffe0ff */
[----:B------:R-:W-:Y:S04]  /*05f0*/  STS [R6], R17 ;  /* 0x0000001106007388 */ /* 0x000fe80000000800 */
[----:B------:R0:W-:Y:S04]  /*0600*/  STS [R4], R17 ;  /* 0x0000001104007388 */ /* 0x0001e80000000800 */
[----:B------:R-:W-:Y:S04]  /*0610*/  STS [R6], R19 ;  /* 0x0000001306007388 */ /* 0x000fe80000000800 */
[----:B------:R1:W-:Y:S01]  /*0620*/  STS [R4], R19 ;  /* 0x0000001304007388 */ /* 0x0003e20000000800 */
[----:B0-----:R-:W-:-:S03]  /*0630*/  IADD3 R17, PT, PT, R13, 0x6, RZ ;  /* 0x000000060d117810 */ /* 0x001fc60007ffe0ff */
[----:B------:R-:W-:Y:S04]  /*0640*/  STS [R6], R23 ;  /* 0x0000001706007388 */ /* 0x000fe80000000800 */
[----:B------:R0:W-:Y:S01]  /*0650*/  STS [R4], R15 ;  /* 0x0000000f04007388 */ /* 0x0001e20000000800 */
[----:B-1----:R-:W-:-:S03]  /*0660*/  IADD3 R19, PT, PT, R7, 0x9, RZ ;  /* 0x0000000907137810 */ /* 0x002fc60007ffe0ff */
[----:B------:R1:W-:Y:S04]  /*0670*/  STS [R4], R23 ;  /* 0x0000001704007388 */ /* 0x0003e80000000800 */
[----:B------:R-:W-:Y:S01]  /*0680*/  STS [R6], R27 ;  /* 0x0000001b06007388 */ /* 0x000fe20000000800 */
[----:B0-----:R-:W-:-:S03]  /*0690*/  VIADD R15, R9, 0x9 ;  /* 0x00000009090f7836 */ /* 0x001fc60000000000 */
[----:B------:R0:W-:Y:S01]  /*06a0*/  STS [R4], R27 ;  /* 0x0000001b04007388 */ /* 0x0001e20000000800 */
[----:B-1----:R-:W-:-:S03]  /*06b0*/  IADD3 R23, PT, PT, R13, 0x8, RZ ;  /* 0x000000080d177810 */ /* 0x002fc60007ffe0ff */
[----:B------:R-:W-:Y:S04]  /*06c0*/  STS [R6], R25 ;  /* 0x0000001906007388 */ /* 0x000fe80000000800 */
[----:B------:R1:W-:Y:S01]  /*06d0*/  STS [R4], R25 ;  /* 0x0000001904007388 */ /* 0x0003e20000000800 */
[----:B0-----:R-:W-:-:S03]  /*06e0*/  VIADD R27, R11, 0xc ;  /* 0x0000000c0b1b7836 */ /* 0x001fc60000000000 */
        /* <DEDUP_REMOVED lines=18> */
[----:B------:R0:W-:Y:S04]  /*0810*/  STS [R4], R27 ;  /* 0x0000001b04007388 */ /* 0x0001e80000000800 */
[----:B------:R-:W-:Y:S01]  /*0820*/  STS [R6], R25 ;  /* 0x0000001906007388 */ /* 0x000fe20000000800 */
[----:B-1----:R-:W-:-:S03]  /*0830*/  VIADD R23, R7, 0xf ;  /* 0x0000000f07177836 */ /* 0x002fc60000000000 */
[----:B------:R1:W-:Y:S01]  /*0840*/  STS [R4], R25 ;  /* 0x0000001904007388 */ /* 0x0003e20000000800 */
[----:B0-----:R-:W-:-:S03]  /*0850*/  VIADD R27, R9, 0x12 ;  /* 0x00000012091b7836 */ /* 0x001fc60000000000 */
        /* <DEDUP_REMOVED lines=21> */
[----:B------:R1:W-:Y:S04]  /*09b0*/  STS [R4], R25 ;  /* 0x0000001904007388 */ /* 0x0003e80000000800 */
[----:B------:R-:W-:Y:S01]  /*09c0*/  STS [R6], R8 ;  /* 0x0000000806007388 */ /* 0x000fe20000000800 */
[----:B0-----:R-:W-:-:S03]  /*09d0*/  IADD3 R21, PT, PT, R7, 0x15, RZ ;  /* 0x0000001507157810 */ /* 0x001fc60007ffe0ff */
[----:B------:R0:W-:Y:S01]  /*09e0*/  STS [R4], R8 ;  /* 0x0000000804007388 */ /* 0x0001e20000000800 */
[----:B-1----:R-:W-:-:S03]  /*09f0*/  VIADD R25, R11, 0x18 ;  /* 0x000000180b197836 */ /* 0x002fc60000000000 */
        /* <DEDUP_REMOVED lines=21> */
[----:B------:R0:W-:Y:S04]  /*0b50*/  STS [R4], R25 ;  /* 0x0000001904007388 */ /* 0x0001e80000000800 */
[----:B------:R-:W-:Y:S01]  /*0b60*/  STS [R6], R8 ;  /* 0x0000000806007388 */ /* 0x000fe20000000800 */
[----:B-1----:R-:W-:-:S03]  /*0b70*/  VIADD R23, R13, 0x1a ;  /* 0x0000001a0d177836 */ /* 0x002fc60000000000 */
        /* <DEDUP_REMOVED lines=109> */
[----:B------:R-:W-:Y:S01]  /*1250*/  STS [R6], R15 ;  /* 0x0000000f06007388 */ /* 0x000fe20000000800 */
[----:B------:R-:W-:-:S03]  /*1260*/  IADD3 R11, PT, PT, R11, 0x3c, RZ ;  /* 0x0000003c0b0b7810 */ /* 0x000fc60007ffe0ff */
        /* <DEDUP_REMOVED lines=11> */
[----:B------:R-:W-:Y:S01]  /*1320*/  STS [R6], R23 ;  /* 0x0000001706007388 */ /* 0x000fe20000000800 */
[----:B------:R-:W-:-:S03]  /*1330*/  VIADD R9, R9, 0x3c ;  /* 0x0000003c09097836 */ /* 0x000fc60000000000 */
[----:B------:R1:W-:Y:S01]  /*1340*/  STS [R4], R23 ;  /* 0x0000001704007388 */ /* 0x0003e20000000800 */
[----:B0-----:R-:W-:-:S03]  /*1350*/  IADD3 R19, PT, PT, R7, 0x39, RZ ;  /* 0x0000003907137810 */ /* 0x001fc60007ffe0ff */
[----:B------:R-:W-:Y:S01]  /*1360*/  STS [R6], R8 ;  /* 0x0000000806007388 */ /* 0x000fe20000000800 */
[----:B------:R-:W-:-:S03]  /*1370*/  IADD3 R7, PT, PT, R7, 0x3c, RZ ;  /* 0x0000003c07077810 */ /* 0x000fc60007ffe0ff */
[----:B------:R-:W-:Y:S01]  /*1380*/  STS [R4], R25 ;  /* 0x0000001904007388 */ /* 0x000fe20000000800 */
[----:B-1----:R-:W-:-:S03]  /*1390*/  IADD3 R23, PT, PT, R13, 0x36, RZ ;  /* 0x000000360d177810 */ /* 0x002fc60007ffe0ff */
[----:B------:R-:W-:Y:S04]  /*13a0*/  STS [R4], R8 ;  /* 0x0000000804007388 */ /* 0x000fe80000000800 */
[----:B------:R-:W-:Y:S04]  /*13b0*/  STS [R6], R15 ;  /* 0x0000000f06007388 */ /* 0x000fe80000000800 */
[----:B------:R0:W-:Y:S04]  /*13c0*/  STS [R4], R15 ;  /* 0x0000000f04007388 */ /* 0x0001e80000000800 */
[----:B------:R2:W-:Y:S04]  /*13d0*/  STS [R6], R29 ;  /* 0x0000001d06007388 */ /* 0x0005e80000000800 */
[----:B------:R2:W-:Y:S01]  /*13e0*/  STS [R4], R29 ;  /* 0x0000001d04007388 */ /* 0x0005e20000000800 */
[----:B0-----:R-:W-:-:S03]  /*13f0*/  VIADD R15, R13, 0x38 ;  /* 0x000000380d0f7836 */ /* 0x001fc60000000000 */
[----:B------:R2:W-:Y:S01]  /*1400*/  STS [R6], R27 ;  /* 0x0000001b06007388 */ /* 0x0005e20000000800 */
[----:B------:R-:W-:-:S03]  /*1410*/  VIADD R13, R13, 0x3c ;  /* 0x0000003c0d0d7836 */ /* 0x000fc60000000000 */
[----:B------:R2:W-:Y:S04]  /*1420*/  STS [R4], R27 ;  /* 0x0000001b04007388 */ /* 0x0005e80000000800 */
        /* <DEDUP_REMOVED lines=9> */
[----:B------:R2:W-:Y:S01]  /*14c0*/  STS [R4], R15 ;  /* 0x0000000f04007388 */ /* 0x0005e20000000800 */
[----:B------:R-:W-:Y:S05]  /*14d0*/  BRA.U UP0, `(.L_x_2) ;  /* 0xffffffed00e47547 */ /* 0x000fea000b83ffff */
[----:B------:R-:W0:Y:S01]  /*14e0*/  S2UR UR4, SR_CTAID.X ;  /* 0x00000000000479c3 */ /* 0x000e220000002500 */
[----:B------:R-:W-:Y:S02]  /*14f0*/  IADD3 R9, PT, PT, R9, -0x3, RZ ;  /* 0xfffffffd09097810 */ /* 0x000fe40007ffe0ff */
[----:B------:R-:W-:-:S03]  /*1500*/  IADD3 R7, PT, PT, R7, -0x3, RZ ;  /* 0xfffffffd07077810 */ /* 0x000fc60007ffe0ff */
[----:B------:R-:W-:Y:S02]  /*1510*/  STS [R0], R9 ;  /* 0x0000000900007388 */ /* 0x000fe40000000800 */
[----:B--2---:R-:W1:Y:S02]  /*1520*/  LDC.64 R10, c[0x0][0x380] ;  /* 0x0000e000ff0a7b82 */ /* 0x004e640000000a00 */
[----:B------:R-:W-:Y:S01]  /*1530*/  STS [R2], R7 ;  /* 0x0000000702007388 */ /* 0x000fe20000000800 */
[----:B0-----:R-:W-:-:S04]  /*1540*/  IMAD R5, R5, UR4, R3 ;  /* 0x0000000405057c24 */ /* 0x001fc8000f8e0203 */
[----:B-1----:R-:W-:-:S05]  /*1550*/  IMAD.WIDE.U32 R4, R5, 0x4, R10 ;  /* 0x0000000405047825 */ /* 0x002fca00078e000a */
[----:B------:R-:W-:Y:S01]  /*1560*/  STG.E desc[UR6][R4.64], R9 ;  /* 0x0000000904007986 */ /* 0x000fe2000c101906 */
[----:B------:R-:W-:Y:S05]  /*1570*/  EXIT ;  /* 0x000000000000794d */ /* 0x000fea0003800000 */
.L_x_3:
        /* <DEDUP_REMOVED lines=16> */
.L_x_5:


//--------------------- .nv.shared._Z10test_shmemIdEvPT_ --------------------------
	.section	.nv.shared._Z10test_shmemIdEvPT_,"aw",@nobits
	.sectionflags	@""
	.align	8
.nv.shared._Z10test_shmemIdEvPT_:
	.zero		9216


//--------------------- .nv.shared.reserved.0     --------------------------
	.section	.nv.shared.reserved.0,"aw",@nobits
	.weak		__nv_reservedSMEM_offset_0_alias
	.size		__nv_reservedSMEM_offset_0_alias, 0, 64
	.other		__nv_reservedSMEM_offset_0_alias,@"STO_CUDA_RESERVED_SHARED STV_DEFAULT"
__nv_reservedSMEM_offset_0_alias:
	.zero		0
	.zero		64


//--------------------- .nv.shared._Z10test_shmemIiEvPT_ --------------------------
	.section	.nv.shared._Z10test_shmemIiEvPT_,"aw",@nobits
	.sectionflags	@""
	.align	4
.nv.shared._Z10test_shmemIiEvPT_:
	.zero		5120


//--------------------- .nv.constant0._Z10test_shmemIdEvPT_ --------------------------
	.section	.nv.constant0._Z10test_shmemIdEvPT_,"a",@progbits
	.sectionflags	@""
	.align	4
.nv.constant0._Z10test_shmemIdEvPT_:
	.zero		904


//--------------------- .nv.constant0._Z10test_shmemIiEvPT_ --------------------------
	.section	.nv.constant0._Z10test_shmemIiEvPT_,"a",@progbits
	.sectionflags	@""
	.align	4
.nv.constant0._Z10test_shmemIiEvPT_:
	.zero		904


//--------------------- SYMBOLS --------------------------

	.type		.nv.reservedSmem.offset0,@object
	.size		.nv.reservedSmem.offset0,0x4
	.type		.nv.reservedSmem.cap,@object
	.size		.nv.reservedSmem.cap,0x4
